//
// Generated by NVIDIA NVVM Compiler
//
// Compiler Build ID: CL-36424714
// Cuda compilation tools, release 13.0, V13.0.88
// Based on NVVM 20.0.0
//

.version 9.0
.target sm_100
.address_size 64

	// .globl	sigmoid_double

.visible .entry sigmoid_double(
	.param .u32 sigmoid_double_param_0,
	.param .u32 sigmoid_double_param_1,
	.param .u64 .ptr .align 1 sigmoid_double_param_2,
	.param .u32 sigmoid_double_param_3,
	.param .u64 .ptr .align 1 sigmoid_double_param_4
)
{
	.reg .pred 	%p<8>;
	.reg .b32 	%r<29>;
	.reg .b32 	%f<3>;
	.reg .b64 	%rd<9>;
	.reg .b64 	%fd<30>;

	ld.param.u32 	%r9, [sigmoid_double_param_0];
	ld.param.u32 	%r10, [sigmoid_double_param_1];
	ld.param.u64 	%rd3, [sigmoid_double_param_2];
	ld.param.u32 	%r11, [sigmoid_double_param_3];
	ld.param.u64 	%rd4, [sigmoid_double_param_4];
	mov.u32 	%r12, %ctaid.x;
	mov.u32 	%r1, %ntid.x;
	mov.u32 	%r13, %tid.x;
	mad.lo.s32 	%r28, %r12, %r1, %r13;
	setp.ge.s32 	%p1, %r28, %r9;
	@%p1 bra 	$L__BB0_9;
	mov.u32 	%r14, %nctaid.x;
	mul.lo.s32 	%r3, %r1, %r14;
	cvta.to.global.u64 	%rd1, %rd3;
	cvta.to.global.u64 	%rd2, %rd4;
$L__BB0_2:
	setp.lt.s32 	%p2, %r28, %r10;
	@%p2 bra 	$L__BB0_8;
	rem.s32 	%r15, %r28, %r11;
	setp.ne.s32 	%p3, %r15, 0;
	@%p3 bra 	$L__BB0_8;
	mul.wide.s32 	%rd5, %r28, 8;
	add.s64 	%rd6, %rd1, %rd5;
	ld.global.f64 	%fd1, [%rd6];
	neg.f64 	%fd6, %fd1;
	fma.rn.f64 	%fd7, %fd1, 0dBFF71547652B82FE, 0d4338000000000000;
	{
	.reg .b32 %temp; 
	mov.b64 	{%r5, %temp}, %fd7;
	}
	mov.f64 	%fd8, 0dC338000000000000;
	add.rn.f64 	%fd9, %fd7, %fd8;
	fma.rn.f64 	%fd10, %fd9, 0dBFE62E42FEFA39EF, %fd6;
	fma.rn.f64 	%fd11, %fd9, 0dBC7ABC9E3B39803F, %fd10;
	fma.rn.f64 	%fd12, %fd11, 0d3E5ADE1569CE2BDF, 0d3E928AF3FCA213EA;
	fma.rn.f64 	%fd13, %fd12, %fd11, 0d3EC71DEE62401315;
	fma.rn.f64 	%fd14, %fd13, %fd11, 0d3EFA01997C89EB71;
	fma.rn.f64 	%fd15, %fd14, %fd11, 0d3F2A01A014761F65;
	fma.rn.f64 	%fd16, %fd15, %fd11, 0d3F56C16C1852B7AF;
	fma.rn.f64 	%fd17, %fd16, %fd11, 0d3F81111111122322;
	fma.rn.f64 	%fd18, %fd17, %fd11, 0d3FA55555555502A1;
	fma.rn.f64 	%fd19, %fd18, %fd11, 0d3FC5555555555511;
	fma.rn.f64 	%fd20, %fd19, %fd11, 0d3FE000000000000B;
	fma.rn.f64 	%fd21, %fd20, %fd11, 0d3FF0000000000000;
	fma.rn.f64 	%fd22, %fd21, %fd11, 0d3FF0000000000000;
	{
	.reg .b32 %temp; 
	mov.b64 	{%r6, %temp}, %fd22;
	}
	{
	.reg .b32 %temp; 
	mov.b64 	{%temp, %r7}, %fd22;
	}
	shl.b32 	%r16, %r5, 20;
	add.s32 	%r17, %r16, %r7;
	mov.b64 	%fd29, {%r6, %r17};
	{
	.reg .b32 %temp; 
	mov.b64 	{%temp, %r18}, %fd6;
	}
	mov.b32 	%f2, %r18;
	abs.f32 	%f1, %f2;
	setp.lt.f32 	%p4, %f1, 0f4086232B;
	@%p4 bra 	$L__BB0_7;
	setp.gt.f64 	%p5, %fd1, 0d0000000000000000;
	mov.f64 	%fd23, 0d7FF0000000000000;
	sub.f64 	%fd24, %fd23, %fd1;
	selp.f64 	%fd29, 0d0000000000000000, %fd24, %p5;
	setp.geu.f32 	%p6, %f1, 0f40874800;
	@%p6 bra 	$L__BB0_7;
	shr.u32 	%r19, %r5, 31;
	add.s32 	%r20, %r5, %r19;
	shr.s32 	%r21, %r20, 1;
	shl.b32 	%r22, %r21, 20;
	add.s32 	%r23, %r7, %r22;
	mov.b64 	%fd25, {%r6, %r23};
	sub.s32 	%r24, %r5, %r21;
	shl.b32 	%r25, %r24, 20;
	add.s32 	%r26, %r25, 1072693248;
	mov.b32 	%r27, 0;
	mov.b64 	%fd26, {%r27, %r26};
	mul.f64 	%fd29, %fd26, %fd25;
$L__BB0_7:
	add.f64 	%fd27, %fd29, 0d3FF0000000000000;
	rcp.rn.f64 	%fd28, %fd27;
	add.s64 	%rd8, %rd2, %rd5;
	st.global.f64 	[%rd8], %fd28;
$L__BB0_8:
	add.s32 	%r28, %r28, %r3;
	setp.lt.s32 	%p7, %r28, %r9;
	@%p7 bra 	$L__BB0_2;
$L__BB0_9:
	ret;

}


// ===== COMPILED SASS (sm_100) =====

	.target	sm_100

	.elftype	@"ET_EXEC"


//--------------------- .note.nv.tkinfo           --------------------------
	.section	.note.nv.tkinfo,"",@"SHT_NOTE"
	.sectionflags	@"SHF_NOTE_NV_TKINFO"
	.tkinfo
        /*0018*/ 	.word	0x00000002
        /*0030*/ 	.string	""
        /*0030*/ 	.string	"ptxas"
        /*0030*/ 	.string	"Cuda compilation tools, release 13.0, V13.0.88"
        /*0030*/ 	.string	"Build cuda_13.0.r13.0/compiler.36424714_0"
        /*0030*/ 	.string	"-arch sm_100 -m 64 "



//--------------------- .note.nv.cuinfo           --------------------------
	.section	.note.nv.cuinfo,"",@"SHT_NOTE"
	.sectionflags	@"SHF_NOTE_NV_CUINFO"
        /*0018*/ 	.short	0x0002
        /*001a*/ 	.short	0x0064
        /*001c*/ 	.short	0x0082
	.zero		2


//--------------------- .nv.info                  --------------------------
	.section	.nv.info,"",@"SHT_CUDA_INFO"
	.align	4


	//----- nvinfo : EIATTR_REGCOUNT
	.align		4
        /*0000*/ 	.byte	0x04, 0x2f
        /*0002*/ 	.short	(.L_1 - .L_0)
	.align		4
.L_0:
        /*0004*/ 	.word	index@(sigmoid_double)
        /*0008*/ 	.word	0x00000016


	//----- nvinfo : EIATTR_FRAME_SIZE
	.align		4
.L_1:
        /*000c*/ 	.byte	0x04, 0x11
        /*000e*/ 	.short	(.L_3 - .L_2)
	.align		4
.L_2:
        /*0010*/ 	.word	index@($__internal_0_$__cuda_sm20_dblrcp_rn_slowpath_v3)
        /*0014*/ 	.word	0x00000000


	//----- nvinfo : EIATTR_FRAME_SIZE
	.align		4
.L_3:
        /*0018*/ 	.byte	0x04, 0x11
        /*001a*/ 	.short	(.L_5 - .L_4)
	.align		4
.L_4:
        /*001c*/ 	.word	index@(sigmoid_double)
        /*0020*/ 	.word	0x00000000


	//----- nvinfo : EIATTR_MIN_STACK_SIZE
	.align		4
.L_5:
        /*0024*/ 	.byte	0x04, 0x12
        /*0026*/ 	.short	(.L_7 - .L_6)
	.align		4
.L_6:
        /*0028*/ 	.word	index@(sigmoid_double)
        /*002c*/ 	.word	0x00000000
.L_7:


//--------------------- .nv.compat                --------------------------
	.section	.nv.compat,"",@"SHT_CUDA_COMPAT_INFO"
	.align	4
        /*0000*/ 	.byte	0x02, 0x09, 0x00, 0x00, 0x02, 0x02, 0x01, 0x00, 0x02, 0x05, 0x05, 0x00, 0x03, 0x07, 0x01, 0x01
        /*0010*/ 	.byte	0x02, 0x03, 0x00, 0x00, 0x02, 0x06, 0x01, 0x00, 0x04, 0x0b, 0x08, 0x00, 0x01, 0x00, 0x00, 0x00
        /*0020*/ 	.byte	0x00, 0x00, 0x00, 0x00


//--------------------- .nv.info.sigmoid_double   --------------------------
	.section	.nv.info.sigmoid_double,"",@"SHT_CUDA_INFO"
	.sectionflags	@""
	.align	4


	//----- nvinfo : EIATTR_CUDA_API_VERSION
	.align		4
        /*0000*/ 	.byte	0x04, 0x37
        /*0002*/ 	.short	(.L_9 - .L_8)
.L_8:
        /*0004*/ 	.word	0x00000082


	//----- nvinfo : EIATTR_KPARAM_INFO
	.align		4
.L_9:
        /*0008*/ 	.byte	0x04, 0x17
        /*000a*/ 	.short	(.L_11 - .L_10)
.L_10:
        /*000c*/ 	.word	0x00000000
        /*0010*/ 	.short	0x0004
        /*0012*/ 	.short	0x0018
        /*0014*/ 	.byte	0x00, 0xf5, 0x21, 0x00


	//----- nvinfo : EIATTR_KPARAM_INFO
	.align		4
.L_11:
        /*0018*/ 	.byte	0x04, 0x17
        /*001a*/ 	.short	(.L_13 - .L_12)
.L_12:
        /*001c*/ 	.word	0x00000000
        /*0020*/ 	.short	0x0003
        /*0022*/ 	.short	0x0010
        /*0024*/ 	.byte	0x00, 0xf0, 0x11, 0x00


	//----- nvinfo : EIATTR_KPARAM_INFO
	.align		4
.L_13:
        /*0028*/ 	.byte	0x04, 0x17
        /*002a*/ 	.short	(.L_15 - .L_14)
.L_14:
        /*002c*/ 	.word	0x00000000
        /*0030*/ 	.short	0x0002
        /*0032*/ 	.short	0x0008
        /*0034*/ 	.byte	0x00, 0xf5, 0x21, 0x00


	//----- nvinfo : EIATTR_KPARAM_INFO
	.align		4
.L_15:
        /*0038*/ 	.byte	0x04, 0x17
        /*003a*/ 	.short	(.L_17 - .L_16)
.L_16:
        /*003c*/ 	.word	0x00000000
        /*0040*/ 	.short	0x0001
        /*0042*/ 	.short	0x0004
        /*0044*/ 	.byte	0x00, 0xf0, 0x11, 0x00


	//----- nvinfo : EIATTR_KPARAM_INFO
	.align		4
.L_17:
        /*0048*/ 	.byte	0x04, 0x17
        /*004a*/ 	.short	(.L_19 - .L_18)
.L_18:
        /*004c*/ 	.word	0x00000000
        /*0050*/ 	.short	0x0000
        /*0052*/ 	.short	0x0000
        /*0054*/ 	.byte	0x00, 0xf0, 0x11, 0x00


	//----- nvinfo : EIATTR_SPARSE_MMA_MASK
	.align		4
.L_19:
        /*0058*/ 	.byte	0x03, 0x50
        /*005a*/ 	.short	0x0000


	//----- nvinfo : EIATTR_MAXREG_COUNT
	.align		4
        /*005c*/ 	.byte	0x03, 0x1b
        /*005e*/ 	.short	0x00ff


	//----- nvinfo : EIATTR_MERCURY_ISA_VERSION
	.align		4
        /*0060*/ 	.byte	0x03, 0x5f
        /*0062*/ 	.short	0x0101


	//----- nvinfo : EIATTR_VRC_CTA_INIT_COUNT
	.align		4
        /*0064*/ 	.byte	0x02, 0x4a
	.zero		1
	.zero		1


	//----- nvinfo : EIATTR_EXIT_INSTR_OFFSETS
	.align		4
        /*0068*/ 	.byte	0x04, 0x1c
        /*006a*/ 	.short	(.L_21 - .L_20)


	//   ....[0]....
.L_20:
        /*006c*/ 	.word	0x00000070


	//   ....[1]....
        /*0070*/ 	.word	0x000007e0


	//----- nvinfo : EIATTR_CRS_STACK_SIZE
	.align		4
.L_21:
        /*0074*/ 	.byte	0x04, 0x1e
        /*0076*/ 	.short	(.L_23 - .L_22)
.L_22:
        /*0078*/ 	.word	0x00000000


	//----- nvinfo : EIATTR_CBANK_PARAM_SIZE
	.align		4
.L_23:
        /*007c*/ 	.byte	0x03, 0x19
        /*007e*/ 	.short	0x0020


	//----- nvinfo : EIATTR_PARAM_CBANK
	.align		4
        /*0080*/ 	.byte	0x04, 0x0a
        /*0082*/ 	.short	(.L_25 - .L_24)
	.align		4
.L_24:
        /*0084*/ 	.word	index@(.nv.constant0.sigmoid_double)
        /*0088*/ 	.short	0x0380
        /*008a*/ 	.short	0x0020


	//----- nvinfo : EIATTR_SW_WAR
	.align		4
.L_25:
        /*008c*/ 	.byte	0x04, 0x36
        /*008e*/ 	.short	(.L_27 - .L_26)
.L_26:
        /*0090*/ 	.word	0x00000008
.L_27:


//--------------------- .nv.callgraph             --------------------------
	.section	.nv.callgraph,"",@"SHT_CUDA_CALLGRAPH"
	.align	4
	.sectionentsize	8
	.align		4
        /*0000*/ 	.word	0x00000000
	.align		4
        /*0004*/ 	.word	0xffffffff
	.align		4
        /*0008*/ 	.word	0x00000000
	.align		4
        /*000c*/ 	.word	0xfffffffe
	.align		4
        /*0010*/ 	.word	0x00000000
	.align		4
        /*0014*/ 	.word	0xfffffffd
	.align		4
        /*0018*/ 	.word	0x00000000
	.align		4
        /*001c*/ 	.word	0xfffffffc


//--------------------- .text.sigmoid_double      --------------------------
	.section	.text.sigmoid_double,"ax",@progbits
	.align	128
        .global         sigmoid_double
        .type           sigmoid_double,@function
        .size           sigmoid_double,(.L_x_12 - sigmoid_double)
        .other          sigmoid_double,@"STO_CUDA_ENTRY STV_DEFAULT"
sigmoid_double:
.text.sigmoid_double:
[----:B------:R-:W-:Y:S01]  /*0000*/  LDC R1, c[0x0][0x37c] ;  /* 0x0000df00ff017b82 */ /* 0x000fe20000000800 */
[----:B------:R-:W0:Y:S07]  /*0010*/  S2R R7, SR_TID.X ;  /* 0x0000000000077919 */ /* 0x000e2e0000002100 */
[----:B------:R-:W0:Y:S01]  /*0020*/  S2UR UR4, SR_CTAID.X ;  /* 0x00000000000479c3 */ /* 0x000e220000002500 */
[----:B------:R-:W1:Y:S07]  /*0030*/  LDCU UR5, c[0x0][0x380] ;  /* 0x00007000ff0577ac */ /* 0x000e6e0008000800 */
[----:B------:R-:W0:Y:S02]  /*0040*/  LDC R0, c[0x0][0x360] ;  /* 0x0000d800ff007b82 */ /* 0x000e240000000800 */
[----:B0-----:R-:W-:-:S05]  /*0050*/  IMAD R7, R0, UR4, R7 ;  /* 0x0000000400077c24 */ /* 0x001fca000f8e0207 */
[----:B-1----:R-:W-:-:S13]  /*0060*/  ISETP.GE.AND P0, PT, R7, UR5, PT ;  /* 0x0000000507007c0c */ /* 0x002fda000bf06270 */
[----:B------:R-:W-:Y:S05]  /*0070*/  @P0 EXIT ;  /* 0x000000000000094d */ /* 0x000fea0003800000 */
[----:B------:R-:W0:Y:S01]  /*0080*/  LDC R16, c[0x0][0x390] ;  /* 0x0000e400ff107b82 */ /* 0x000e220000000800 */
[----:B------:R-:W1:Y:S01]  /*0090*/  LDCU UR4, c[0x0][0x370] ;  /* 0x00006e00ff0477ac */ /* 0x000e620008000800 */
[----:B------:R-:W2:Y:S06]  /*00a0*/  LDCU.64 UR6, c[0x0][0x358] ;  /* 0x00006b00ff0677ac */ /* 0x000eac0008000a00 */
[----:B------:R-:W3:Y:S01]  /*00b0*/  LDC.64 R2, c[0x0][0x388] ;  /* 0x0000e200ff027b82 */ /* 0x000ee20000000a00 */
[----:B------:R-:W4:Y:S01]  /*00c0*/  LDCU UR10, c[0x0][0x380] ;  /* 0x00007000ff0a77ac */ /* 0x000f220008000800 */
[----:B------:R-:W0:Y:S06]  /*00d0*/  LDCU UR5, c[0x0][0x384] ;  /* 0x00007080ff0577ac */ /* 0x000e2c0008000800 */
[----:B------:R-:W0:Y:S01]  /*00e0*/  LDC.64 R4, c[0x0][0x398] ;  /* 0x0000e600ff047b82 */ /* 0x000e220000000a00 */
[----:B-1----:R-:W-:-:S07]  /*00f0*/  IMAD R0, R0, UR4, RZ ;  /* 0x0000000400007c24 */ /* 0x002fce000f8e02ff */
.L_x_6:
[----:B0-----:R-:W-:Y:S01]  /*0100*/  ISETP.GE.AND P0, PT, R7, UR5, PT ;  /* 0x0000000507007c0c */ /* 0x001fe2000bf06270 */
[----:B------:R-:W-:-:S12]  /*0110*/  BSSY.RECONVERGENT B0, `(.L_x_0) ;  /* 0x0000069000007945 */ /* 0x000fd80003800200 */
[----:B------:R-:W-:Y:S05]  /*0120*/  @!P0 BRA `(.L_x_1) ;  /* 0x00000004009c8947 */ /* 0x000fea0003800000 */
[----:B------:R-:W-:Y:S02]  /*0130*/  IABS R11, R16 ;  /* 0x00000010000b7213 */ /* 0x000fe40000000000 */
[----:B------:R-:W-:Y:S02]  /*0140*/  ISETP.GE.AND P2, PT, R7, RZ, PT ;  /* 0x000000ff0700720c */ /* 0x000fe40003f46270 */
[----:B------:R-:W0:Y:S08]  /*0150*/  I2F.RP R6, R11 ;  /* 0x0000000b00067306 */ /* 0x000e300000209400 */
[----:B0-----:R-:W0:Y:S02]  /*0160*/  MUFU.RCP R6, R6 ;  /* 0x0000000600067308 */ /* 0x001e240000001000 */
[----:B0-----:R-:W-:-:S06]  /*0170*/  VIADD R8, R6, 0xffffffe ;  /* 0x0ffffffe06087836 */ /* 0x001fcc0000000000 */
[----:B------:R0:W1:Y:S02]  /*0180*/  F2I.FTZ.U32.TRUNC.NTZ R9, R8 ;  /* 0x0000000800097305 */ /* 0x000064000021f000 */
[----:B0-----:R-:W-:Y:S02]  /*0190*/  IMAD.MOV.U32 R8, RZ, RZ, RZ ;  /* 0x000000ffff087224 */ /* 0x001fe400078e00ff */
[----:B-1----:R-:W-:-:S04]  /*01a0*/  IMAD.MOV R10, RZ, RZ, -R9 ;  /* 0x000000ffff0a7224 */ /* 0x002fc800078e0a09 */
[----:B------:R-:W-:Y:S01]  /*01b0*/  IMAD R13, R10, R11, RZ ;  /* 0x0000000b0a0d7224 */ /* 0x000fe200078e02ff */
[----:B------:R-:W-:-:S03]  /*01c0*/  IABS R10, R7 ;  /* 0x00000007000a7213 */ /* 0x000fc60000000000 */
[----:B------:R-:W-:-:S06]  /*01d0*/  IMAD.HI.U32 R9, R9, R13, R8 ;  /* 0x0000000d09097227 */ /* 0x000fcc00078e0008 */
[----:B------:R-:W-:-:S04]  /*01e0*/  IMAD.HI.U32 R9, R9, R10, RZ ;  /* 0x0000000a09097227 */ /* 0x000fc800078e00ff */
[----:B------:R-:W-:-:S04]  /*01f0*/  IMAD.MOV R9, RZ, RZ, -R9 ;  /* 0x000000ffff097224 */ /* 0x000fc800078e0a09 */
[----:B------:R-:W-:-:S05]  /*0200*/  IMAD R6, R11, R9, R10 ;  /* 0x000000090b067224 */ /* 0x000fca00078e020a */
[----:B------:R-:W-:-:S13]  /*0210*/  ISETP.GT.U32.AND P0, PT, R11, R6, PT ;  /* 0x000000060b00720c */ /* 0x000fda0003f04070 */
[----:B------:R-:W-:Y:S02]  /*0220*/  @!P0 IADD3 R6, PT, PT, R6, -R11, RZ ;  /* 0x8000000b06068210 */ /* 0x000fe40007ffe0ff */
[----:B------:R-:W-:Y:S02]  /*0230*/  ISETP.NE.AND P0, PT, R16, RZ, PT ;  /* 0x000000ff1000720c */ /* 0x000fe40003f05270 */
[----:B------:R-:W-:-:S13]  /*0240*/  ISETP.GT.U32.AND P1, PT, R11, R6, PT ;  /* 0x000000060b00720c */ /* 0x000fda0003f24070 */
[----:B------:R-:W-:-:S04]  /*0250*/  @!P1 IMAD.IADD R6, R6, 0x1, -R11 ;  /* 0x0000000106069824 */ /* 0x000fc800078e0a0b */
[----:B------:R-:W-:Y:S01]  /*0260*/  @!P2 IMAD.MOV R6, RZ, RZ, -R6 ;  /* 0x000000ffff06a224 */ /* 0x000fe200078e0a06 */
[----:B------:R-:W-:-:S04]  /*0270*/  @!P0 LOP3.LUT R6, RZ, R16, RZ, 0x33, !PT ;  /* 0x00000010ff068212 */ /* 0x000fc800078e33ff */
[----:B------:R-:W-:-:S13]  /*0280*/  ISETP.NE.AND P0, PT, R6, RZ, PT ;  /* 0x000000ff0600720c */ /* 0x000fda0003f05270 */
[----:B------:R-:W-:Y:S05]  /*0290*/  @P0 BRA `(.L_x_1) ;  /* 0x0000000400400947 */ /* 0x000fea0003800000 */
[----:B---3--:R-:W-:-:S06]  /*02a0*/  IMAD.WIDE R8, R7, 0x8, R2 ;  /* 0x0000000807087825 */ /* 0x008fcc00078e0202 */
[----:B--2---:R-:W2:Y:S01]  /*02b0*/  LDG.E.64 R8, desc[UR6][R8.64] ;  /* 0x0000000608087981 */ /* 0x004ea2000c1e1b00 */
[----:B------:R-:W-:Y:S02]  /*02c0*/  HFMA2 R11, -RZ, RZ, 1.9912109375, 0.00128841400146484375 ;  /* 0x3ff71547ff0b7431 */ /* 0x000fe400000001ff */
[----:B------:R-:W-:Y:S01]  /*02d0*/  IMAD.MOV.U32 R10, RZ, RZ, 0x652b82fe ;  /* 0x652b82feff0a7424 */ /* 0x000fe200078e00ff */
[----:B------:R-:W-:Y:S01]  /*02e0*/  UMOV UR8, 0xfefa39ef ;  /* 0xfefa39ef00087882 */ /* 0x000fe20000000000 */
[----:B------:R-:W-:Y:S01]  /*02f0*/  UMOV UR9, 0x3fe62e42 ;  /* 0x3fe62e4200097882 */ /* 0x000fe20000000000 */
[----:B------:R-:W-:Y:S03]  /*0300*/  BSSY.RECONVERGENT B1, `(.L_x_2) ;  /* 0x0000037000017945 */ /* 0x000fe60003800200 */
[----:B--2---:R-:W-:Y:S02]  /*0310*/  DFMA R10, R8, -R10, 6.75539944105574400000e+15 ;  /* 0x43380000080a742b */ /* 0x004fe4000000080a */
[----:B------:R-:W-:-:S06]  /*0320*/  DADD R18, -RZ, -R8 ;  /* 0x00000000ff127229 */ /* 0x000fcc0000000908 */
[----:B------:R-:W-:-:S04]  /*0330*/  DADD R12, R10, -6.75539944105574400000e+15 ;  /* 0xc33800000a0c7429 */ /* 0x000fc80000000000 */
[----:B------:R-:W-:-:S04]  /*0340*/  FSETP.GEU.AND P0, PT, |R19|, 4.1917929649353027344, PT ;  /* 0x4086232b1300780b */ /* 0x000fc80003f0e200 */
[----:B------:R-:W-:Y:S01]  /*0350*/  DFMA R14, R12, -UR8, -R8 ;  /* 0x800000080c0e7c2b */ /* 0x000fe20008000808 */
[----:B------:R-:W-:Y:S01]  /*0360*/  UMOV UR8, 0x3b39803f ;  /* 0x3b39803f00087882 */ /* 0x000fe20000000000 */
[----:B------:R-:W-:-:S06]  /*0370*/  UMOV UR9, 0x3c7abc9e ;  /* 0x3c7abc9e00097882 */ /* 0x000fcc0000000000 */
[----:B------:R-:W-:Y:S01]  /*0380*/  DFMA R12, R12, -UR8, R14 ;  /* 0x800000080c0c7c2b */ /* 0x000fe2000800000e */
[----:B------:R-:W-:Y:S01]  /*0390*/  UMOV UR8, 0x69ce2bdf ;  /* 0x69ce2bdf00087882 */ /* 0x000fe20000000000 */
[----:B------:R-:W-:Y:S01]  /*03a0*/  IMAD.MOV.U32 R14, RZ, RZ, -0x35dec16 ;  /* 0xfca213eaff0e7424 */ /* 0x000fe200078e00ff */
[----:B------:R-:W-:Y:S01]  /*03b0*/  UMOV UR9, 0x3e5ade15 ;  /* 0x3e5ade1500097882 */ /* 0x000fe20000000000 */
[----:B------:R-:W-:-:S06]  /*03c0*/  IMAD.MOV.U32 R15, RZ, RZ, 0x3e928af3 ;  /* 0x3e928af3ff0f7424 */ /* 0x000fcc00078e00ff */
[----:B------:R-:W-:Y:S01]  /*03d0*/  DFMA R14, R12, UR8, R14 ;  /* 0x000000080c0e7c2b */ /* 0x000fe2000800000e */
[----:B------:R-:W-:Y:S01]  /*03e0*/  UMOV UR8, 0x62401315 ;  /* 0x6240131500087882 */ /* 0x000fe20000000000 */
[----:B------:R-:W-:-:S06]  /*03f0*/  UMOV UR9, 0x3ec71dee ;  /* 0x3ec71dee00097882 */ /* 0x000fcc0000000000 */
[----:B------:R-:W-:Y:S01]  /*0400*/  DFMA R14, R12, R14, UR8 ;  /* 0x000000080c0e7e2b */ /* 0x000fe2000800000e */
        /* <DEDUP_REMOVED lines=20> */
[----:B------:R-:W-:-:S08]  /*0550*/  DFMA R14, R12, R14, UR8 ;  /* 0x000000080c0e7e2b */ /* 0x000fd0000800000e */
[----:B------:R-:W-:-:S08]  /*0560*/  DFMA R14, R12, R14, 1 ;  /* 0x3ff000000c0e742b */ /* 0x000fd0000000000e */
[----:B------:R-:W-:-:S10]  /*0570*/  DFMA R12, R12, R14, 1 ;  /* 0x3ff000000c0c742b */ /* 0x000fd4000000000e */
[----:B------:R-:W-:Y:S01]  /*0580*/  IMAD R15, R10, 0x100000, R13 ;  /* 0x001000000a0f7824 */ /* 0x000fe200078e020d */
[----:B------:R-:W-:Y:S01]  /*0590*/  MOV R14, R12 ;  /* 0x0000000c000e7202 */ /* 0x000fe20000000f00 */
[----:B------:R-:W-:Y:S06]  /*05a0*/  @!P0 BRA `(.L_x_3) ;  /* 0x0000000000308947 */ /* 0x000fec0003800000 */
[----:B------:R-:W-:Y:S01]  /*05b0*/  FSETP.GEU.AND P1, PT, |R19|, 4.2275390625, PT ;  /* 0x408748001300780b */ /* 0x000fe20003f2e200 */
[C---:B------:R-:W-:Y:S02]  /*05c0*/  DADD R14, -R8.reuse, +INF ;  /* 0x7ff00000080e7429 */ /* 0x040fe40000000100 */
[----:B------:R-:W-:-:S08]  /*05d0*/  DSETP.GT.AND P0, PT, R8, RZ, PT ;  /* 0x000000ff0800722a */ /* 0x000fd00003f04000 */
[----:B------:R-:W-:Y:S02]  /*05e0*/  FSEL R14, R14, RZ, !P0 ;  /* 0x000000ff0e0e7208 */ /* 0x000fe40004000000 */
[----:B------:R-:W-:Y:S02]  /*05f0*/  @!P1 LEA.HI R6, R10, R10, RZ, 0x1 ;  /* 0x0000000a0a069211 */ /* 0x000fe400078f08ff */
[----:B------:R-:W-:Y:S02]  /*0600*/  FSEL R15, R15, RZ, !P0 ;  /* 0x000000ff0f0f7208 */ /* 0x000fe40004000000 */
[----:B------:R-:W-:-:S05]  /*0610*/  @!P1 SHF.R.S32.HI R9, RZ, 0x1, R6 ;  /* 0x00000001ff099819 */ /* 0x000fca0000011406 */
[----:B------:R-:W-:Y:S02]  /*0620*/  @!P1 IMAD.IADD R8, R10, 0x1, -R9 ;  /* 0x000000010a089824 */ /* 0x000fe400078e0a09 */
[----:B------:R-:W-:-:S03]  /*0630*/  @!P1 IMAD R13, R9, 0x100000, R13 ;  /* 0x00100000090d9824 */ /* 0x000fc600078e020d */
[----:B------:R-:W-:Y:S01]  /*0640*/  @!P1 LEA R9, R8, 0x3ff00000, 0x14 ;  /* 0x3ff0000008099811 */ /* 0x000fe200078ea0ff */
[----:B------:R-:W-:-:S06]  /*0650*/  @!P1 IMAD.MOV.U32 R8, RZ, RZ, RZ ;  /* 0x000000ffff089224 */ /* 0x000fcc00078e00ff */
[----:B------:R-:W-:-:S11]  /*0660*/  @!P1 DMUL R14, R12, R8 ;  /* 0x000000080c0e9228 */ /* 0x000fd60000000000 */
.L_x_3:
[----:B----4-:R-:W-:Y:S05]  /*0670*/  BSYNC.RECONVERGENT B1 ;  /* 0x0000000000017941 */ /* 0x010fea0003800200 */
.L_x_2:
[----:B------:R-:W-:Y:S01]  /*0680*/  DADD R8, R14, 1 ;  /* 0x3ff000000e087429 */ /* 0x000fe20000000000 */
[----:B------:R-:W-:Y:S05]  /*0690*/  BSSY.RECONVERGENT B1, `(.L_x_4) ;  /* 0x000000e000017945 */ /* 0x000fea0003800200 */
[----:B------:R-:W0:Y:S04]  /*06a0*/  MUFU.RCP64H R11, R9 ;  /* 0x00000009000b7308 */ /* 0x000e280000001800 */
[----:B------:R-:W-:-:S04]  /*06b0*/  IADD3 R10, PT, PT, R9, 0x300402, RZ ;  /* 0x00300402090a7810 */ /* 0x000fc80007ffe0ff */
[----:B------:R-:W-:Y:S02]  /*06c0*/  FSETP.GEU.AND P0, PT, |R10|, 5.8789094863358348022e-39, PT ;  /* 0x004004020a00780b */ /* 0x000fe40003f0e200 */
[----:B0-----:R-:W-:-:S08]  /*06d0*/  DFMA R12, -R8, R10, 1 ;  /* 0x3ff00000080c742b */ /* 0x001fd0000000010a */
[----:B------:R-:W-:-:S08]  /*06e0*/  DFMA R12, R12, R12, R12 ;  /* 0x0000000c0c0c722b */ /* 0x000fd0000000000c */
[----:B------:R-:W-:-:S08]  /*06f0*/  DFMA R12, R10, R12, R10 ;  /* 0x0000000c0a0c722b */ /* 0x000fd0000000000a */
[----:B------:R-:W-:-:S08]  /*0700*/  DFMA R14, -R8, R12, 1 ;  /* 0x3ff00000080e742b */ /* 0x000fd0000000010c */
[----:B------:R-:W-:Y:S01]  /*0710*/  DFMA R12, R12, R14, R12 ;  /* 0x0000000e0c0c722b */ /* 0x000fe2000000000c */
[----:B------:R-:W-:Y:S10]  /*0720*/  @P0 BRA `(.L_x_5) ;  /* 0x0000000000100947 */ /* 0x000ff40003800000 */
[----:B------:R-:W-:-:S05]  /*0730*/  LOP3.LUT R6, R9, 0x7fffffff, RZ, 0xc0, !PT ;  /* 0x7fffffff09067812 */ /* 0x000fca00078ec0ff */
[----:B------:R-:W-:Y:S01]  /*0740*/  VIADD R12, R6, 0xfff00000 ;  /* 0xfff00000060c7836 */ /* 0x000fe20000000000 */
[----:B------:R-:W-:-:S07]  /*0750*/  MOV R6, 0x770 ;  /* 0x0000077000067802 */ /* 0x000fce0000000f00 */
[----:B------:R-:W-:Y:S05]  /*0760*/  CALL.REL.NOINC `($__internal_0_$__cuda_sm20_dblrcp_rn_slowpath_v3) ;  /* 0x0000000000207944 */ /* 0x000fea0003c00000 */
.L_x_5:
[----:B------:R-:W-:Y:S05]  /*0770*/  BSYNC.RECONVERGENT B1 ;  /* 0x0000000000017941 */ /* 0x000fea0003800200 */
.L_x_4:
[----:B------:R-:W-:-:S05]  /*0780*/  IMAD.WIDE R8, R7, 0x8, R4 ;  /* 0x0000000807087825 */ /* 0x000fca00078e0204 */
[----:B------:R0:W-:Y:S02]  /*0790*/  STG.E.64 desc[UR6][R8.64], R12 ;  /* 0x0000000c08007986 */ /* 0x0001e4000c101b06 */
.L_x_1:
[----:B--2-4-:R-:W-:Y:S05]  /*07a0*/  BSYNC.RECONVERGENT B0 ;  /* 0x0000000000007941 */ /* 0x014fea0003800200 */
.L_x_0:
[----:B------:R-:W-:-:S05]  /*07b0*/  IMAD.IADD R7, R0, 0x1, R7 ;  /* 0x0000000100077824 */ /* 0x000fca00078e0207 */
[----:B------:R-:W-:-:S13]  /*07c0*/  ISETP.GE.AND P0, PT, R7, UR10, PT ;  /* 0x0000000a07007c0c */ /* 0x000fda000bf06270 */
[----:B------:R-:W-:Y:S05]  /*07d0*/  @!P0 BRA `(.L_x_6) ;  /* 0xfffffff800488947 */ /* 0x000fea000383ffff */
[----:B------:R-:W-:Y:S05]  /*07e0*/  EXIT ;  /* 0x000000000000794d */ /* 0x000fea0003800000 */
        .weak           $__internal_0_$__cuda_sm20_dblrcp_rn_slowpath_v3
        .type           $__internal_0_$__cuda_sm20_dblrcp_rn_slowpath_v3,@function
        .size           $__internal_0_$__cuda_sm20_dblrcp_rn_slowpath_v3,(.L_x_12 - $__internal_0_$__cuda_sm20_dblrcp_rn_slowpath_v3)
$__internal_0_$__cuda_sm20_dblrcp_rn_slowpath_v3:
[----:B------:R-:W-:Y:S01]  /*07f0*/  DSETP.GTU.AND P0, PT, |R8|, +INF , PT ;  /* 0x7ff000000800742a */ /* 0x000fe20003f0c200 */
[----:B------:R-:W-:-:S13]  /*0800*/  BSSY.RECONVERGENT B2, `(.L_x_7) ;  /* 0x0000023000027945 */ /* 0x000fda0003800200 */
[----:B------:R-:W-:Y:S05]  /*0810*/  @P0 BRA `(.L_x_8) ;  /* 0x00000000007c0947 */ /* 0x000fea0003800000 */
[----:B------:R-:W-:-:S05]  /*0820*/  LOP3.LUT R13, R9, 0x7fffffff, RZ, 0xc0, !PT ;  /* 0x7fffffff090d7812 */ /* 0x000fca00078ec0ff */
[----:B------:R-:W-:-:S05]  /*0830*/  VIADD R10, R13, 0xffffffff ;  /* 0xffffffff0d0a7836 */ /* 0x000fca0000000000 */
[----:B------:R-:W-:-:S13]  /*0840*/  ISETP.GE.U32.AND P0, PT, R10, 0x7fefffff, PT ;  /* 0x7fefffff0a00780c */ /* 0x000fda0003f06070 */
[----:B------:R-:W-:Y:S02]  /*0850*/  @P0 LOP3.LUT R11, R9, 0x7ff00000, RZ, 0x3c, !PT ;  /* 0x7ff00000090b0812 */ /* 0x000fe400078e3cff */
[----:B------:R-:W-:Y:S01]  /*0860*/  @P0 MOV R10, RZ ;  /* 0x000000ff000a0202 */ /* 0x000fe20000000f00 */
[----:B------:R-:W-:Y:S06]  /*0870*/  @P0 BRA `(.L_x_9) ;  /* 0x00000000006c0947 */ /* 0x000fec0003800000 */
[----:B------:R-:W-:-:S13]  /*0880*/  ISETP.GE.U32.AND P0, PT, R13, 0x1000001, PT ;  /* 0x010000010d00780c */ /* 0x000fda0003f06070 */
[----:B------:R-:W-:Y:S05]  /*0890*/  @!P0 BRA `(.L_x_10) ;  /* 0x0000000000348947 */ /* 0x000fea0003800000 */
[----:B------:R-:W-:Y:S02]  /*08a0*/  VIADD R11, R9, 0xc0200000 ;  /* 0xc0200000090b7836 */ /* 0x000fe40000000000 */
[----:B------:R-:W-:Y:S02]  /*08b0*/  IMAD.MOV.U32 R10, RZ, RZ, R8 ;  /* 0x000000ffff0a7224 */ /* 0x000fe400078e0008 */
[----:B------:R-:W0:Y:S04]  /*08c0*/  MUFU.RCP64H R13, R11 ;  /* 0x0000000b000d7308 */ /* 0x000e280000001800 */
[----:B0-----:R-:W-:-:S08]  /*08d0*/  DFMA R14, -R10, R12, 1 ;  /* 0x3ff000000a0e742b */ /* 0x001fd0000000010c */
[----:B------:R-:W-:-:S08]  /*08e0*/  DFMA R14, R14, R14, R14 ;  /* 0x0000000e0e0e722b */ /* 0x000fd0000000000e */
[----:B------:R-:W-:-:S08]  /*08f0*/  DFMA R14, R12, R14, R12 ;  /* 0x0000000e0c0e722b */ /* 0x000fd0000000000c */
[----:B------:R-:W-:-:S08]  /*0900*/  DFMA R12, -R10, R14, 1 ;  /* 0x3ff000000a0c742b */ /* 0x000fd0000000010e */
[----:B------:R-:W-:-:S08]  /*0910*/  DFMA R12, R14, R12, R14 ;  /* 0x0000000c0e0c722b */ /* 0x000fd0000000000e */
[----:B------:R-:W-:-:S08]  /*0920*/  DMUL R12, R12, 2.2250738585072013831e-308 ;  /* 0x001000000c0c7828 */ /* 0x000fd00000000000 */
[----:B------:R-:W-:-:S08]  /*0930*/  DFMA R8, -R8, R12, 1 ;  /* 0x3ff000000808742b */ /* 0x000fd0000000010c */
[----:B------:R-:W-:-:S08]  /*0940*/  DFMA R8, R8, R8, R8 ;  /* 0x000000080808722b */ /* 0x000fd00000000008 */
[----:B------:R-:W-:Y:S01]  /*0950*/  DFMA R10, R12, R8, R12 ;  /* 0x000000080c0a722b */ /* 0x000fe2000000000c */
[----:B------:R-:W-:Y:S10]  /*0960*/  BRA `(.L_x_9) ;  /* 0x0000000000307947 */ /* 0x000ff40003800000 */
.L_x_10:
[----:B------:R-:W-:Y:S01]  /*0970*/  DMUL R8, R8, 8.11296384146066816958e+31 ;  /* 0x4690000008087828 */ /* 0x000fe20000000000 */
[----:B------:R-:W-:-:S05]  /*0980*/  IMAD.MOV.U32 R10, RZ, RZ, R12 ;  /* 0x000000ffff0a7224 */ /* 0x000fca00078e000c */
[----:B------:R-:W0:Y:S02]  /*0990*/  MUFU.RCP64H R11, R9 ;  /* 0x00000009000b7308 */ /* 0x000e240000001800 */
[----:B0-----:R-:W-:-:S08]  /*09a0*/  DFMA R12, -R8, R10, 1 ;  /* 0x3ff00000080c742b */ /* 0x001fd0000000010a */
[----:B------:R-:W-:-:S08]  /*09b0*/  DFMA R12, R12, R12, R12 ;  /* 0x0000000c0c0c722b */ /* 0x000fd0000000000c */
[----:B------:R-:W-:-:S08]  /*09c0*/  DFMA R12, R10, R12, R10 ;  /* 0x0000000c0a0c722b */ /* 0x000fd0000000000a */
[----:B------:R-:W-:-:S08]  /*09d0*/  DFMA R10, -R8, R12, 1 ;  /* 0x3ff00000080a742b */ /* 0x000fd0000000010c */
[----:B------:R-:W-:-:S08]  /*09e0*/  DFMA R10, R12, R10, R12 ;  /* 0x0000000a0c0a722b */ /* 0x000fd0000000000c */
[----:B------:R-:W-:Y:S01]  /*09f0*/  DMUL R10, R10, 8.11296384146066816958e+31 ;  /* 0x469000000a0a7828 */ /* 0x000fe20000000000 */
[----:B------:R-:W-:Y:S10]  /*0a00*/  BRA `(.L_x_9) ;  /* 0x0000000000087947 */ /* 0x000ff40003800000 */
.L_x_8:
[----:B------:R-:W-:Y:S02]  /*0a10*/  LOP3.LUT R11, R9, 0x80000, RZ, 0xfc, !PT ;  /* 0x00080000090b7812 */ /* 0x000fe400078efcff */
[----:B------:R-:W-:-:S07]  /*0a20*/  MOV R10, R8 ;  /* 0x00000008000a7202 */ /* 0x000fce0000000f00 */
.L_x_9:
[----:B------:R-:W-:Y:S05]  /*0a30*/  BSYNC.RECONVERGENT B2 ;  /* 0x0000000000027941 */ /* 0x000fea0003800200 */
.L_x_7:
[----:B------:R-:W-:Y:S01]  /*0a40*/  MOV R8, R6 ;  /* 0x0000000600087202 */ /* 0x000fe20000000f00 */
[----:B------:R-:W-:Y:S02]  /*0a50*/  IMAD.MOV.U32 R9, RZ, RZ, 0x0 ;  /* 0x00000000ff097424 */ /* 0x000fe400078e00ff */
[----:B------:R-:W-:Y:S02]  /*0a60*/  IMAD.MOV.U32 R12, RZ, RZ, R10 ;  /* 0x000000ffff0c7224 */ /* 0x000fe400078e000a */
[----:B------:R-:W-:Y:S01]  /*0a70*/  IMAD.MOV.U32 R13, RZ, RZ, R11 ;  /* 0x000000ffff0d7224 */ /* 0x000fe200078e000b */
[----:B------:R-:W-:Y:S06]  /*0a80*/  RET.REL.NODEC R8 `(sigmoid_double) ;  /* 0xfffffff4085c7950 */ /* 0x000fec0003c3ffff */
.L_x_11:
[----:B------:R-:W-:-:S00]  /*0a90*/  BRA `(.L_x_11) ;  /* 0xfffffffc00fc7947 */ /* 0x000fc0000383ffff */
[----:B------:R-:W-:-:S00]  /*0aa0*/  NOP ;  /* 0x0000000000007918 */ /* 0x000fc00000000000 */
        /* <DEDUP_REMOVED lines=13> */
.L_x_12:


//--------------------- .nv.shared.reserved.0     --------------------------
	.section	.nv.shared.reserved.0,"aw",@nobits
	.weak		__nv_reservedSMEM_offset_0_alias
	.size		__nv_reservedSMEM_offset_0_alias, 0, 64
	.other		__nv_reservedSMEM_offset_0_alias,@"STO_CUDA_RESERVED_SHARED STV_DEFAULT"
__nv_reservedSMEM_offset_0_alias:
	.zero		0
	.zero		64


//--------------------- .nv.constant0.sigmoid_double --------------------------
	.section	.nv.constant0.sigmoid_double,"a",@progbits
	.sectionflags	@""
	.align	4
.nv.constant0.sigmoid_double:
	.zero		928


//--------------------- SYMBOLS --------------------------

	.type		.nv.reservedSmem.offset0,@object
	.size		.nv.reservedSmem.offset0,0x4
